//
// Generated by NVIDIA NVVM Compiler
//
// Compiler Build ID: CL-36424714
// Cuda compilation tools, release 13.0, V13.0.88
// Based on NVVM 20.0.0
//

.version 9.0
.target sm_100
.address_size 64

	// .globl	_Z9addKernelPA4_iS0_S0_ii

.visible .entry _Z9addKernelPA4_iS0_S0_ii(
	.param .u64 .ptr .align 1 _Z9addKernelPA4_iS0_S0_ii_param_0,
	.param .u64 .ptr .align 1 _Z9addKernelPA4_iS0_S0_ii_param_1,
	.param .u64 .ptr .align 1 _Z9addKernelPA4_iS0_S0_ii_param_2,
	.param .u32 _Z9addKernelPA4_iS0_S0_ii_param_3,
	.param .u32 _Z9addKernelPA4_iS0_S0_ii_param_4
)
{
	.reg .pred 	%p<10>;
	.reg .b32 	%r<128>;
	.reg .b64 	%rd<51>;

	ld.param.u64 	%rd20, [_Z9addKernelPA4_iS0_S0_ii_param_0];
	ld.param.u64 	%rd21, [_Z9addKernelPA4_iS0_S0_ii_param_1];
	ld.param.u64 	%rd22, [_Z9addKernelPA4_iS0_S0_ii_param_2];
	ld.param.u32 	%r28, [_Z9addKernelPA4_iS0_S0_ii_param_3];
	ld.param.u32 	%r29, [_Z9addKernelPA4_iS0_S0_ii_param_4];
	mov.u32 	%r30, %tid.x;
	mov.u32 	%r31, %tid.y;
	mov.u32 	%r32, %ctaid.x;
	mad.lo.s32 	%r1, %r29, %r32, %r30;
	mov.u32 	%r33, %ctaid.y;
	mad.lo.s32 	%r2, %r29, %r33, %r31;
	setp.lt.s32 	%p1, %r28, 1;
	@%p1 bra 	$L__BB0_13;
	cvta.to.global.u64 	%rd1, %rd20;
	cvta.to.global.u64 	%rd2, %rd21;
	cvta.to.global.u64 	%rd23, %rd22;
	cvt.s64.s32 	%rd3, %r1;
	cvt.s64.s32 	%rd4, %r2;
	mul.wide.s32 	%rd24, %r1, 16;
	add.s64 	%rd25, %rd23, %rd24;
	mul.wide.s32 	%rd26, %r2, 4;
	add.s64 	%rd5, %rd25, %rd26;
	ld.global.u32 	%r120, [%rd5];
	and.b32  	%r4, %r28, 15;
	setp.lt.u32 	%p2, %r28, 16;
	mov.b32 	%r123, 0;
	@%p2 bra 	$L__BB0_4;
	and.b32  	%r123, %r28, 2147483632;
	neg.s32 	%r118, %r123;
	add.s64 	%rd28, %rd24, %rd1;
	add.s64 	%rd48, %rd28, 32;
	add.s64 	%rd30, %rd26, %rd2;
	add.s64 	%rd47, %rd30, 128;
$L__BB0_3:
	.pragma "nounroll";
	ld.global.u32 	%r35, [%rd48+-32];
	ld.global.u32 	%r36, [%rd47+-128];
	mad.lo.s32 	%r37, %r36, %r35, %r120;
	st.global.u32 	[%rd5], %r37;
	ld.global.u32 	%r38, [%rd48+-28];
	ld.global.u32 	%r39, [%rd47+-112];
	mad.lo.s32 	%r40, %r39, %r38, %r37;
	st.global.u32 	[%rd5], %r40;
	ld.global.u32 	%r41, [%rd48+-24];
	ld.global.u32 	%r42, [%rd47+-96];
	mad.lo.s32 	%r43, %r42, %r41, %r40;
	st.global.u32 	[%rd5], %r43;
	ld.global.u32 	%r44, [%rd48+-20];
	ld.global.u32 	%r45, [%rd47+-80];
	mad.lo.s32 	%r46, %r45, %r44, %r43;
	st.global.u32 	[%rd5], %r46;
	ld.global.u32 	%r47, [%rd48+-16];
	ld.global.u32 	%r48, [%rd47+-64];
	mad.lo.s32 	%r49, %r48, %r47, %r46;
	st.global.u32 	[%rd5], %r49;
	ld.global.u32 	%r50, [%rd48+-12];
	ld.global.u32 	%r51, [%rd47+-48];
	mad.lo.s32 	%r52, %r51, %r50, %r49;
	st.global.u32 	[%rd5], %r52;
	ld.global.u32 	%r53, [%rd48+-8];
	ld.global.u32 	%r54, [%rd47+-32];
	mad.lo.s32 	%r55, %r54, %r53, %r52;
	st.global.u32 	[%rd5], %r55;
	ld.global.u32 	%r56, [%rd48+-4];
	ld.global.u32 	%r57, [%rd47+-16];
	mad.lo.s32 	%r58, %r57, %r56, %r55;
	st.global.u32 	[%rd5], %r58;
	ld.global.u32 	%r59, [%rd48];
	ld.global.u32 	%r60, [%rd47];
	mad.lo.s32 	%r61, %r60, %r59, %r58;
	st.global.u32 	[%rd5], %r61;
	ld.global.u32 	%r62, [%rd48+4];
	ld.global.u32 	%r63, [%rd47+16];
	mad.lo.s32 	%r64, %r63, %r62, %r61;
	st.global.u32 	[%rd5], %r64;
	ld.global.u32 	%r65, [%rd48+8];
	ld.global.u32 	%r66, [%rd47+32];
	mad.lo.s32 	%r67, %r66, %r65, %r64;
	st.global.u32 	[%rd5], %r67;
	ld.global.u32 	%r68, [%rd48+12];
	ld.global.u32 	%r69, [%rd47+48];
	mad.lo.s32 	%r70, %r69, %r68, %r67;
	st.global.u32 	[%rd5], %r70;
	ld.global.u32 	%r71, [%rd48+16];
	ld.global.u32 	%r72, [%rd47+64];
	mad.lo.s32 	%r73, %r72, %r71, %r70;
	st.global.u32 	[%rd5], %r73;
	ld.global.u32 	%r74, [%rd48+20];
	ld.global.u32 	%r75, [%rd47+80];
	mad.lo.s32 	%r76, %r75, %r74, %r73;
	st.global.u32 	[%rd5], %r76;
	ld.global.u32 	%r77, [%rd48+24];
	ld.global.u32 	%r78, [%rd47+96];
	mad.lo.s32 	%r79, %r78, %r77, %r76;
	st.global.u32 	[%rd5], %r79;
	ld.global.u32 	%r80, [%rd48+28];
	ld.global.u32 	%r81, [%rd47+112];
	mad.lo.s32 	%r120, %r81, %r80, %r79;
	st.global.u32 	[%rd5], %r120;
	add.s32 	%r118, %r118, 16;
	add.s64 	%rd48, %rd48, 64;
	add.s64 	%rd47, %rd47, 256;
	setp.ne.s32 	%p3, %r118, 0;
	@%p3 bra 	$L__BB0_3;
$L__BB0_4:
	setp.eq.s32 	%p4, %r4, 0;
	@%p4 bra 	$L__BB0_13;
	shl.b64 	%rd31, %rd3, 4;
	add.s64 	%rd12, %rd1, %rd31;
	shl.b64 	%rd32, %rd4, 2;
	add.s64 	%rd13, %rd2, %rd32;
	and.b32  	%r13, %r28, 7;
	setp.lt.u32 	%p5, %r4, 8;
	@%p5 bra 	$L__BB0_7;
	mul.wide.u32 	%rd33, %r123, 4;
	add.s64 	%rd34, %rd12, %rd33;
	ld.global.u32 	%r82, [%rd34];
	mul.wide.u32 	%rd35, %r123, 16;
	add.s64 	%rd36, %rd13, %rd35;
	ld.global.u32 	%r83, [%rd36];
	mad.lo.s32 	%r84, %r83, %r82, %r120;
	st.global.u32 	[%rd5], %r84;
	ld.global.u32 	%r85, [%rd34+4];
	ld.global.u32 	%r86, [%rd36+16];
	mad.lo.s32 	%r87, %r86, %r85, %r84;
	st.global.u32 	[%rd5], %r87;
	ld.global.u32 	%r88, [%rd34+8];
	ld.global.u32 	%r89, [%rd36+32];
	mad.lo.s32 	%r90, %r89, %r88, %r87;
	st.global.u32 	[%rd5], %r90;
	ld.global.u32 	%r91, [%rd34+12];
	ld.global.u32 	%r92, [%rd36+48];
	mad.lo.s32 	%r93, %r92, %r91, %r90;
	st.global.u32 	[%rd5], %r93;
	ld.global.u32 	%r94, [%rd34+16];
	ld.global.u32 	%r95, [%rd36+64];
	mad.lo.s32 	%r96, %r95, %r94, %r93;
	st.global.u32 	[%rd5], %r96;
	ld.global.u32 	%r97, [%rd34+20];
	ld.global.u32 	%r98, [%rd36+80];
	mad.lo.s32 	%r99, %r98, %r97, %r96;
	st.global.u32 	[%rd5], %r99;
	ld.global.u32 	%r100, [%rd34+24];
	ld.global.u32 	%r101, [%rd36+96];
	mad.lo.s32 	%r102, %r101, %r100, %r99;
	st.global.u32 	[%rd5], %r102;
	ld.global.u32 	%r103, [%rd34+28];
	ld.global.u32 	%r104, [%rd36+112];
	mad.lo.s32 	%r120, %r104, %r103, %r102;
	st.global.u32 	[%rd5], %r120;
	add.s32 	%r123, %r123, 8;
$L__BB0_7:
	setp.eq.s32 	%p6, %r13, 0;
	@%p6 bra 	$L__BB0_13;
	and.b32  	%r18, %r28, 3;
	setp.lt.u32 	%p7, %r13, 4;
	@%p7 bra 	$L__BB0_10;
	mul.wide.u32 	%rd37, %r123, 4;
	add.s64 	%rd38, %rd12, %rd37;
	ld.global.u32 	%r105, [%rd38];
	mul.wide.u32 	%rd39, %r123, 16;
	add.s64 	%rd40, %rd13, %rd39;
	ld.global.u32 	%r106, [%rd40];
	mad.lo.s32 	%r107, %r106, %r105, %r120;
	st.global.u32 	[%rd5], %r107;
	ld.global.u32 	%r108, [%rd38+4];
	ld.global.u32 	%r109, [%rd40+16];
	mad.lo.s32 	%r110, %r109, %r108, %r107;
	st.global.u32 	[%rd5], %r110;
	ld.global.u32 	%r111, [%rd38+8];
	ld.global.u32 	%r112, [%rd40+32];
	mad.lo.s32 	%r113, %r112, %r111, %r110;
	st.global.u32 	[%rd5], %r113;
	ld.global.u32 	%r114, [%rd38+12];
	ld.global.u32 	%r115, [%rd40+48];
	mad.lo.s32 	%r120, %r115, %r114, %r113;
	st.global.u32 	[%rd5], %r120;
	add.s32 	%r123, %r123, 4;
$L__BB0_10:
	setp.eq.s32 	%p8, %r18, 0;
	@%p8 bra 	$L__BB0_13;
	mul.wide.u32 	%rd41, %r123, 16;
	add.s64 	%rd43, %rd41, %rd26;
	add.s64 	%rd50, %rd2, %rd43;
	mul.wide.u32 	%rd45, %r123, 4;
	add.s64 	%rd46, %rd24, %rd45;
	add.s64 	%rd49, %rd1, %rd46;
	neg.s32 	%r126, %r18;
$L__BB0_12:
	.pragma "nounroll";
	ld.global.u32 	%r116, [%rd49];
	ld.global.u32 	%r117, [%rd50];
	mad.lo.s32 	%r120, %r117, %r116, %r120;
	st.global.u32 	[%rd5], %r120;
	add.s64 	%rd50, %rd50, 16;
	add.s64 	%rd49, %rd49, 4;
	add.s32 	%r126, %r126, 1;
	setp.ne.s32 	%p9, %r126, 0;
	@%p9 bra 	$L__BB0_12;
$L__BB0_13:
	ret;

}


// ===== COMPILED SASS (sm_100) =====

	.target	sm_100

	.elftype	@"ET_EXEC"


//--------------------- .note.nv.tkinfo           --------------------------
	.section	.note.nv.tkinfo,"",@"SHT_NOTE"
	.sectionflags	@"SHF_NOTE_NV_TKINFO"
	.tkinfo
        /*0018*/ 	.word	0x00000002
        /*0030*/ 	.string	""
        /*0030*/ 	.string	"ptxas"
        /*0030*/ 	.string	"Cuda compilation tools, release 13.0, V13.0.88"
        /*0030*/ 	.string	"Build cuda_13.0.r13.0/compiler.36424714_0"
        /*0030*/ 	.string	"-arch sm_100 -m 64 "



//--------------------- .note.nv.cuinfo           --------------------------
	.section	.note.nv.cuinfo,"",@"SHT_NOTE"
	.sectionflags	@"SHF_NOTE_NV_CUINFO"
        /*0018*/ 	.short	0x0002
        /*001a*/ 	.short	0x0064
        /*001c*/ 	.short	0x0082
	.zero		2


//--------------------- .nv.info                  --------------------------
	.section	.nv.info,"",@"SHT_CUDA_INFO"
	.align	4


	//----- nvinfo : EIATTR_REGCOUNT
	.align		4
        /*0000*/ 	.byte	0x04, 0x2f
        /*0002*/ 	.short	(.L_1 - .L_0)
	.align		4
.L_0:
        /*0004*/ 	.word	index@(_Z9addKernelPA4_iS0_S0_ii)
        /*0008*/ 	.word	0x0000001c


	//----- nvinfo : EIATTR_FRAME_SIZE
	.align		4
.L_1:
        /*000c*/ 	.byte	0x04, 0x11
        /*000e*/ 	.short	(.L_3 - .L_2)
	.align		4
.L_2:
        /*0010*/ 	.word	index@(_Z9addKernelPA4_iS0_S0_ii)
        /*0014*/ 	.word	0x00000000


	//----- nvinfo : EIATTR_MIN_STACK_SIZE
	.align		4
.L_3:
        /*0018*/ 	.byte	0x04, 0x12
        /*001a*/ 	.short	(.L_5 - .L_4)
	.align		4
.L_4:
        /*001c*/ 	.word	index@(_Z9addKernelPA4_iS0_S0_ii)
        /*0020*/ 	.word	0x00000000
.L_5:


//--------------------- .nv.compat                --------------------------
	.section	.nv.compat,"",@"SHT_CUDA_COMPAT_INFO"
	.align	4
        /*0000*/ 	.byte	0x02, 0x09, 0x00, 0x00, 0x02, 0x02, 0x01, 0x00, 0x02, 0x05, 0x05, 0x00, 0x03, 0x07, 0x01, 0x01
        /*0010*/ 	.byte	0x02, 0x03, 0x00, 0x00, 0x02, 0x06, 0x01, 0x00, 0x04, 0x0b, 0x08, 0x00, 0x09, 0x00, 0x00, 0x00
        /*0020*/ 	.byte	0x00, 0x00, 0x00, 0x00


//--------------------- .nv.info._Z9addKernelPA4_iS0_S0_ii --------------------------
	.section	.nv.info._Z9addKernelPA4_iS0_S0_ii,"",@"SHT_CUDA_INFO"
	.sectionflags	@""
	.align	4


	//----- nvinfo : EIATTR_CUDA_API_VERSION
	.align		4
        /*0000*/ 	.byte	0x04, 0x37
        /*0002*/ 	.short	(.L_7 - .L_6)
.L_6:
        /*0004*/ 	.word	0x00000082


	//----- nvinfo : EIATTR_KPARAM_INFO
	.align		4
.L_7:
        /*0008*/ 	.byte	0x04, 0x17
        /*000a*/ 	.short	(.L_9 - .L_8)
.L_8:
        /*000c*/ 	.word	0x00000000
        /*0010*/ 	.short	0x0004
        /*0012*/ 	.short	0x001c
        /*0014*/ 	.byte	0x00, 0xf0, 0x11, 0x00


	//----- nvinfo : EIATTR_KPARAM_INFO
	.align		4
.L_9:
        /*0018*/ 	.byte	0x04, 0x17
        /*001a*/ 	.short	(.L_11 - .L_10)
.L_10:
        /*001c*/ 	.word	0x00000000
        /*0020*/ 	.short	0x0003
        /*0022*/ 	.short	0x0018
        /*0024*/ 	.byte	0x00, 0xf0, 0x11, 0x00


	//----- nvinfo : EIATTR_KPARAM_INFO
	.align		4
.L_11:
        /*0028*/ 	.byte	0x04, 0x17
        /*002a*/ 	.short	(.L_13 - .L_12)
.L_12:
        /*002c*/ 	.word	0x00000000
        /*0030*/ 	.short	0x0002
        /*0032*/ 	.short	0x0010
        /*0034*/ 	.byte	0x00, 0xf5, 0x21, 0x00


	//----- nvinfo : EIATTR_KPARAM_INFO
	.align		4
.L_13:
        /*0038*/ 	.byte	0x04, 0x17
        /*003a*/ 	.short	(.L_15 - .L_14)
.L_14:
        /*003c*/ 	.word	0x00000000
        /*0040*/ 	.short	0x0001
        /*0042*/ 	.short	0x0008
        /*0044*/ 	.byte	0x00, 0xf5, 0x21, 0x00


	//----- nvinfo : EIATTR_KPARAM_INFO
	.align		4
.L_15:
        /*0048*/ 	.byte	0x04, 0x17
        /*004a*/ 	.short	(.L_17 - .L_16)
.L_16:
        /*004c*/ 	.word	0x00000000
        /*0050*/ 	.short	0x0000
        /*0052*/ 	.short	0x0000
        /*0054*/ 	.byte	0x00, 0xf5, 0x21, 0x00


	//----- nvinfo : EIATTR_SPARSE_MMA_MASK
	.align		4
.L_17:
        /*0058*/ 	.byte	0x03, 0x50
        /*005a*/ 	.short	0x0000


	//----- nvinfo : EIATTR_MAXREG_COUNT
	.align		4
        /*005c*/ 	.byte	0x03, 0x1b
        /*005e*/ 	.short	0x00ff


	//----- nvinfo : EIATTR_MERCURY_ISA_VERSION
	.align		4
        /*0060*/ 	.byte	0x03, 0x5f
        /*0062*/ 	.short	0x0101


	//----- nvinfo : EIATTR_VRC_CTA_INIT_COUNT
	.align		4
        /*0064*/ 	.byte	0x02, 0x4a
	.zero		1
	.zero		1


	//----- nvinfo : EIATTR_EXIT_INSTR_OFFSETS
	.align		4
        /*0068*/ 	.byte	0x04, 0x1c
        /*006a*/ 	.short	(.L_19 - .L_18)


	//   ....[0]....
.L_18:
        /*006c*/ 	.word	0x00000070


	//   ....[1]....
        /*0070*/ 	.word	0x00000690


	//   ....[2]....
        /*0074*/ 	.word	0x00000980


	//   ....[3]....
        /*0078*/ 	.word	0x00000b00


	//   ....[4]....
        /*007c*/ 	.word	0x00000c70


	//----- nvinfo : EIATTR_CBANK_PARAM_SIZE
	.align		4
.L_19:
        /*0080*/ 	.byte	0x03, 0x19
        /*0082*/ 	.short	0x0020


	//----- nvinfo : EIATTR_PARAM_CBANK
	.align		4
        /*0084*/ 	.byte	0x04, 0x0a
        /*0086*/ 	.short	(.L_21 - .L_20)
	.align		4
.L_20:
        /*0088*/ 	.word	index@(.nv.constant0._Z9addKernelPA4_iS0_S0_ii)
        /*008c*/ 	.short	0x0380
        /*008e*/ 	.short	0x0020


	//----- nvinfo : EIATTR_SW_WAR
	.align		4
.L_21:
        /*0090*/ 	.byte	0x04, 0x36
        /*0092*/ 	.short	(.L_23 - .L_22)
.L_22:
        /*0094*/ 	.word	0x00000008
.L_23:


//--------------------- .nv.callgraph             --------------------------
	.section	.nv.callgraph,"",@"SHT_CUDA_CALLGRAPH"
	.align	4
	.sectionentsize	8
	.align		4
        /*0000*/ 	.word	0x00000000
	.align		4
        /*0004*/ 	.word	0xffffffff
	.align		4
        /*0008*/ 	.word	0x00000000
	.align		4
        /*000c*/ 	.word	0xfffffffe
	.align		4
        /*0010*/ 	.word	0x00000000
	.align		4
        /*0014*/ 	.word	0xfffffffd
	.align		4
        /*0018*/ 	.word	0x00000000
	.align		4
        /*001c*/ 	.word	0xfffffffc


//--------------------- .text._Z9addKernelPA4_iS0_S0_ii --------------------------
	.section	.text._Z9addKernelPA4_iS0_S0_ii,"ax",@progbits
	.align	128
        .global         _Z9addKernelPA4_iS0_S0_ii
        .type           _Z9addKernelPA4_iS0_S0_ii,@function
        .size           _Z9addKernelPA4_iS0_S0_ii,(.L_x_6 - _Z9addKernelPA4_iS0_S0_ii)
        .other          _Z9addKernelPA4_iS0_S0_ii,@"STO_CUDA_ENTRY STV_DEFAULT"
_Z9addKernelPA4_iS0_S0_ii:
.text._Z9addKernelPA4_iS0_S0_ii:
[----:B------:R-:W-:Y:S08]  /*0000*/  LDC R1, c[0x0][0x37c] ;  /* 0x0000df00ff017b82 */ /* 0x000ff00000000800 */
[----:B------:R-:W0:Y:S01]  /*0010*/  LDC.64 R2, c[0x0][0x398] ;  /* 0x0000e600ff027b82 */ /* 0x000e220000000a00 */
[----:B------:R-:W1:Y:S01]  /*0020*/  S2R R0, SR_TID.X ;  /* 0x0000000000007919 */ /* 0x000e620000002100 */
[----:B------:R-:W2:Y:S06]  /*0030*/  S2R R12, SR_TID.Y ;  /* 0x00000000000c7919 */ /* 0x000eac0000002200 */
[----:B------:R-:W3:Y:S08]  /*0040*/  S2UR UR4, SR_CTAID.X ;  /* 0x00000000000479c3 */ /* 0x000ef00000002500 */
[----:B------:R-:W4:Y:S01]  /*0050*/  S2UR UR5, SR_CTAID.Y ;  /* 0x00000000000579c3 */ /* 0x000f220000002600 */
[----:B0-----:R-:W-:-:S13]  /*0060*/  ISETP.GE.AND P0, PT, R2, 0x1, PT ;  /* 0x000000010200780c */ /* 0x001fda0003f06270 */
[----:B-1234-:R-:W-:Y:S05]  /*0070*/  @!P0 EXIT ;  /* 0x000000000000894d */ /* 0x01efea0003800000 */
[----:B------:R-:W0:Y:S01]  /*0080*/  LDCU.64 UR6, c[0x0][0x390] ;  /* 0x00007200ff0677ac */ /* 0x000e220008000a00 */
[C---:B------:R-:W-:Y:S02]  /*0090*/  IMAD R0, R3.reuse, UR4, R0 ;  /* 0x0000000403007c24 */ /* 0x040fe4000f8e0200 */
[----:B------:R-:W-:Y:S01]  /*00a0*/  IMAD R12, R3, UR5, R12 ;  /* 0x00000005030c7c24 */ /* 0x000fe2000f8e020c */
[----:B------:R-:W1:Y:S01]  /*00b0*/  LDCU.64 UR4, c[0x0][0x358] ;  /* 0x00006b00ff0477ac */ /* 0x000e620008000a00 */
[----:B------:R-:W-:-:S04]  /*00c0*/  IMAD.WIDE R4, R0, 0x10, RZ ;  /* 0x0000001000047825 */ /* 0x000fc800078e02ff */
[----:B------:R-:W-:-:S03]  /*00d0*/  IMAD.WIDE R6, R12, 0x4, RZ ;  /* 0x000000040c067825 */ /* 0x000fc600078e02ff */
[----:B0-----:R-:W-:-:S04]  /*00e0*/  IADD3 R8, P0, P1, R6, UR6, R4 ;  /* 0x0000000606087c10 */ /* 0x001fc8000f91e004 */
[----:B------:R-:W-:Y:S02]  /*00f0*/  IADD3.X R9, PT, PT, R7, UR7, R5, P0, P1 ;  /* 0x0000000707097c10 */ /* 0x000fe400087e2405 */
[C---:B------:R-:W-:Y:S02]  /*0100*/  ISETP.GE.U32.AND P1, PT, R2.reuse, 0x10, PT ;  /* 0x000000100200780c */ /* 0x040fe40003f26070 */
[----:B------:R-:W-:Y:S01]  /*0110*/  LOP3.LUT R16, R2, 0xf, RZ, 0xc0, !PT ;  /* 0x0000000f02107812 */ /* 0x000fe200078ec0ff */
[----:B-1----:R0:W5:Y:S01]  /*0120*/  LDG.E R13, desc[UR4][R8.64] ;  /* 0x00000004080d7981 */ /* 0x002162000c1e1900 */
[----:B------:R-:W-:Y:S02]  /*0130*/  HFMA2 R3, -RZ, RZ, 0, 0 ;  /* 0x00000000ff037431 */ /* 0x000fe400000001ff */
[----:B------:R-:W-:-:S07]  /*0140*/  ISETP.NE.AND P0, PT, R16, RZ, PT ;  /* 0x000000ff1000720c */ /* 0x000fce0003f05270 */
[----:B0-----:R-:W-:Y:S06]  /*0150*/  @!P1 BRA `(.L_x_0) ;  /* 0x00000004004c9947 */ /* 0x001fec0003800000 */
[----:B------:R-:W0:Y:S01]  /*0160*/  LDCU.128 UR8, c[0x0][0x380] ;  /* 0x00007000ff0877ac */ /* 0x000e220008000c00 */
[----:B------:R-:W-:-:S05]  /*0170*/  LOP3.LUT R3, R2, 0x7ffffff0, RZ, 0xc0, !PT ;  /* 0x7ffffff002037812 */ /* 0x000fca00078ec0ff */
[----:B------:R-:W-:Y:S01]  /*0180*/  IMAD.MOV R17, RZ, RZ, -R3 ;  /* 0x000000ffff117224 */ /* 0x000fe200078e0a03 */
[----:B0-----:R-:W-:Y:S02]  /*0190*/  IADD3 R20, P1, PT, R4, UR8, RZ ;  /* 0x0000000804147c10 */ /* 0x001fe4000ff3e0ff */
[----:B------:R-:W-:Y:S02]  /*01a0*/  IADD3 R18, P3, PT, R6, UR10, RZ ;  /* 0x0000000a06127c10 */ /* 0x000fe4000ff7e0ff */
[----:B------:R-:W-:Y:S02]  /*01b0*/  IADD3 R20, P2, PT, R20, 0x20, RZ ;  /* 0x0000002014147810 */ /* 0x000fe40007f5e0ff */
[----:B------:R-:W-:Y:S02]  /*01c0*/  IADD3 R18, P4, PT, R18, 0x80, RZ ;  /* 0x0000008012127810 */ /* 0x000fe40007f9e0ff */
[----:B------:R-:W-:Y:S02]  /*01d0*/  IADD3.X R15, PT, PT, RZ, UR9, R5, P2, P1 ;  /* 0x00000009ff0f7c10 */ /* 0x000fe400097e2405 */
[----:B------:R-:W-:-:S09]  /*01e0*/  IADD3.X R19, PT, PT, RZ, UR11, R7, P4, P3 ;  /* 0x0000000bff137c10 */ /* 0x000fd2000a7e6407 */
.L_x_1:
[----:B------:R-:W-:Y:S01]  /*01f0*/  MOV R14, R20 ;  /* 0x00000014000e7202 */ /* 0x000fe20000000f00 */
[----:B------:R-:W-:Y:S01]  /*0200*/  IMAD.MOV.U32 R10, RZ, RZ, R18 ;  /* 0x000000ffff0a7224 */ /* 0x000fe200078e0012 */
[----:B------:R-:W-:-:S03]  /*0210*/  MOV R11, R19 ;  /* 0x00000013000b7202 */ /* 0x000fc60000000f00 */
[----:B------:R-:W2:Y:S04]  /*0220*/  LDG.E R18, desc[UR4][R14.64+-0x20] ;  /* 0xffffe0040e127981 */ /* 0x000ea8000c1e1900 */
[----:B------:R-:W2:Y:S02]  /*0230*/  LDG.E R19, desc[UR4][R10.64+-0x80] ;  /* 0xffff80040a137981 */ /* 0x000ea4000c1e1900 */
[----:B--2--5:R-:W-:-:S05]  /*0240*/  IMAD R19, R18, R19, R13 ;  /* 0x0000001312137224 */ /* 0x024fca00078e020d */
[----:B------:R0:W-:Y:S04]  /*0250*/  STG.E desc[UR4][R8.64], R19 ;  /* 0x0000001308007986 */ /* 0x0001e8000c101904 */
[----:B------:R-:W2:Y:S04]  /*0260*/  LDG.E R18, desc[UR4][R14.64+-0x1c] ;  /* 0xffffe4040e127981 */ /* 0x000ea8000c1e1900 */
[----:B---3--:R-:W2:Y:S02]  /*0270*/  LDG.E R13, desc[UR4][R10.64+-0x70] ;  /* 0xffff90040a0d7981 */ /* 0x008ea4000c1e1900 */
[----:B--2---:R-:W-:-:S05]  /*0280*/  IMAD R13, R18, R13, R19 ;  /* 0x0000000d120d7224 */ /* 0x004fca00078e0213 */
[----:B------:R1:W-:Y:S04]  /*0290*/  STG.E desc[UR4][R8.64], R13 ;  /* 0x0000000d08007986 */ /* 0x0003e8000c101904 */
[----:B------:R-:W2:Y:S04]  /*02a0*/  LDG.E R18, desc[UR4][R14.64+-0x18] ;  /* 0xffffe8040e127981 */ /* 0x000ea8000c1e1900 */
[----:B------:R-:W2:Y:S02]  /*02b0*/  LDG.E R20, desc[UR4][R10.64+-0x60] ;  /* 0xffffa0040a147981 */ /* 0x000ea4000c1e1900 */
[----:B--2---:R-:W-:-:S05]  /*02c0*/  IMAD R21, R18, R20, R13 ;  /* 0x0000001412157224 */ /* 0x004fca00078e020d */
[----:B------:R2:W-:Y:S04]  /*02d0*/  STG.E desc[UR4][R8.64], R21 ;  /* 0x0000001508007986 */ /* 0x0005e8000c101904 */
[----:B------:R-:W0:Y:S04]  /*02e0*/  LDG.E R18, desc[UR4][R14.64+-0x14] ;  /* 0xffffec040e127981 */ /* 0x000e28000c1e1900 */
[----:B------:R-:W0:Y:S02]  /*02f0*/  LDG.E R20, desc[UR4][R10.64+-0x50] ;  /* 0xffffb0040a147981 */ /* 0x000e24000c1e1900 */
[----:B0-----:R-:W-:-:S05]  /*0300*/  IMAD R19, R18, R20, R21 ;  /* 0x0000001412137224 */ /* 0x001fca00078e0215 */
[----:B------:R0:W-:Y:S04]  /*0310*/  STG.E desc[UR4][R8.64], R19 ;  /* 0x0000001308007986 */ /* 0x0001e8000c101904 */
[----:B------:R-:W1:Y:S04]  /*0320*/  LDG.E R18, desc[UR4][R14.64+-0x10] ;  /* 0xfffff0040e127981 */ /* 0x000e68000c1e1900 */
[----:B------:R-:W1:Y:S02]  /*0330*/  LDG.E R20, desc[UR4][R10.64+-0x40] ;  /* 0xffffc0040a147981 */ /* 0x000e64000c1e1900 */
[----:B-1----:R-:W-:-:S05]  /*0340*/  IMAD R13, R18, R20, R19 ;  /* 0x00000014120d7224 */ /* 0x002fca00078e0213 */
        /* <DEDUP_REMOVED lines=33> */
[----:B------:R-:W3:Y:S04]  /*0560*/  LDG.E R18, desc[UR4][R14.64+0x14] ;  /* 0x000014040e127981 */ /* 0x000ee8000c1e1900 */
[----:B------:R-:W3:Y:S02]  /*0570*/  LDG.E R20, desc[UR4][R10.64+0x50] ;  /* 0x000050040a147981 */ /* 0x000ee4000c1e1900 */
[----:B---3--:R-:W-:-:S05]  /*0580*/  IMAD R23, R18, R20, R19 ;  /* 0x0000001412177224 */ /* 0x008fca00078e0213 */
[----:B------:R3:W-:Y:S04]  /*0590*/  STG.E desc[UR4][R8.64], R23 ;  /* 0x0000001708007986 */ /* 0x0007e8000c101904 */
[----:B------:R-:W2:Y:S04]  /*05a0*/  LDG.E R18, desc[UR4][R14.64+0x18] ;  /* 0x000018040e127981 */ /* 0x000ea8000c1e1900 */
[----:B-1----:R-:W2:Y:S01]  /*05b0*/  LDG.E R13, desc[UR4][R10.64+0x60] ;  /* 0x000060040a0d7981 */ /* 0x002ea2000c1e1900 */
[----:B------:R-:W-:Y:S02]  /*05c0*/  VIADD R17, R17, 0x10 ;  /* 0x0000001011117836 */ /* 0x000fe40000000000 */
[----:B--2---:R-:W-:-:S05]  /*05d0*/  IMAD R21, R18, R13, R23 ;  /* 0x0000000d12157224 */ /* 0x004fca00078e0217 */
[----:B------:R3:W-:Y:S04]  /*05e0*/  STG.E desc[UR4][R8.64], R21 ;  /* 0x0000001508007986 */ /* 0x0007e8000c101904 */
[----:B------:R1:W2:Y:S04]  /*05f0*/  LDG.E R18, desc[UR4][R14.64+0x1c] ;  /* 0x00001c040e127981 */ /* 0x0002a8000c1e1900 */
[----:B------:R-:W2:Y:S01]  /*0600*/  LDG.E R13, desc[UR4][R10.64+0x70] ;  /* 0x000070040a0d7981 */ /* 0x000ea2000c1e1900 */
[----:B------:R-:W-:Y:S02]  /*0610*/  ISETP.NE.AND P1, PT, R17, RZ, PT ;  /* 0x000000ff1100720c */ /* 0x000fe40003f25270 */
[----:B------:R-:W-:-:S04]  /*0620*/  IADD3 R20, P2, PT, R14, 0x40, RZ ;  /* 0x000000400e147810 */ /* 0x000fc80007f5e0ff */
[----:B-1----:R-:W-:Y:S01]  /*0630*/  IADD3.X R15, PT, PT, RZ, R15, RZ, P2, !PT ;  /* 0x0000000fff0f7210 */ /* 0x002fe200017fe4ff */
[----:B--2---:R-:W-:Y:S01]  /*0640*/  IMAD R13, R18, R13, R21 ;  /* 0x0000000d120d7224 */ /* 0x004fe200078e0215 */
[----:B------:R-:W-:-:S04]  /*0650*/  IADD3 R18, P3, PT, R10, 0x100, RZ ;  /* 0x000001000a127810 */ /* 0x000fc80007f7e0ff */
[----:B------:R3:W-:Y:S01]  /*0660*/  STG.E desc[UR4][R8.64], R13 ;  /* 0x0000000d08007986 */ /* 0x0007e2000c101904 */
[----:B0-----:R-:W-:Y:S01]  /*0670*/  IMAD.X R19, RZ, RZ, R11, P3 ;  /* 0x000000ffff137224 */ /* 0x001fe200018e060b */
[----:B------:R-:W-:Y:S07]  /*0680*/  @P1 BRA `(.L_x_1) ;  /* 0xfffffff800d81947 */ /* 0x000fee000383ffff */
.L_x_0:
[----:B------:R-:W-:Y:S05]  /*0690*/  @!P0 EXIT ;  /* 0x000000000000894d */ /* 0x000fea0003800000 */
[----:B------:R-:W0:Y:S01]  /*06a0*/  LDCU.128 UR8, c[0x0][0x380] ;  /* 0x00007000ff0877ac */ /* 0x000e220008000c00 */
[----:B------:R-:W-:Y:S02]  /*06b0*/  ISETP.GE.U32.AND P0, PT, R16, 0x8, PT ;  /* 0x000000081000780c */ /* 0x000fe40003f06070 */
[----:B------:R-:W-:Y:S02]  /*06c0*/  SHF.R.S32.HI R11, RZ, 0x1f, R0 ;  /* 0x0000001fff0b7819 */ /* 0x000fe40000011400 */
[----:B------:R-:W-:Y:S02]  /*06d0*/  SHF.R.S32.HI R17, RZ, 0x1f, R12 ;  /* 0x0000001fff117819 */ /* 0x000fe4000001140c */
[----:B------:R-:W-:-:S04]  /*06e0*/  LOP3.LUT R20, R2, 0x7, RZ, 0xc0, !PT ;  /* 0x0000000702147812 */ /* 0x000fc800078ec0ff */
[----:B------:R-:W-:Y:S02]  /*06f0*/  ISETP.NE.AND P1, PT, R20, RZ, PT ;  /* 0x000000ff1400720c */ /* 0x000fe40003f25270 */
[----:B0-----:R-:W-:Y:S02]  /*0700*/  LEA R14, P2, R0, UR8, 0x4 ;  /* 0x00000008000e7c11 */ /* 0x001fe4000f8420ff */
[----:B------:R-:W-:Y:S02]  /*0710*/  LEA R10, P3, R12, UR10, 0x2 ;  /* 0x0000000a0c0a7c11 */ /* 0x000fe4000f8610ff */
[----:B------:R-:W-:Y:S02]  /*0720*/  LEA.HI.X R15, R0, UR9, R11, 0x4, P2 ;  /* 0x00000009000f7c11 */ /* 0x000fe400090f240b */
[----:B------:R-:W-:Y:S01]  /*0730*/  LEA.HI.X R11, R12, UR11, R17, 0x2, P3 ;  /* 0x0000000b0c0b7c11 */ /* 0x000fe200098f1411 */
[----:B------:R-:W-:Y:S08]  /*0740*/  @!P0 BRA `(.L_x_2) ;  /* 0x00000000008c8947 */ /* 0x000ff00003800000 */
[----:B------:R-:W-:-:S04]  /*0750*/  IMAD.WIDE.U32 R18, R3, 0x4, R14 ;  /* 0x0000000403127825 */ /* 0x000fc800078e000e */
[----:B------:R-:W-:Y:S01]  /*0760*/  IMAD.WIDE.U32 R16, R3, 0x10, R10 ;  /* 0x0000001003107825 */ /* 0x000fe200078e000a */
[----:B------:R-:W3:Y:S04]  /*0770*/  LDG.E R0, desc[UR4][R18.64] ;  /* 0x0000000412007981 */ /* 0x000ee8000c1e1900 */
[----:B------:R-:W3:Y:S02]  /*0780*/  LDG.E R12, desc[UR4][R16.64] ;  /* 0x00000004100c7981 */ /* 0x000ee4000c1e1900 */
[----:B---3-5:R-:W-:-:S05]  /*0790*/  IMAD R13, R0, R12, R13 ;  /* 0x0000000c000d7224 */ /* 0x028fca00078e020d */
[----:B------:R0:W-:Y:S04]  /*07a0*/  STG.E desc[UR4][R8.64], R13 ;  /* 0x0000000d08007986 */ /* 0x0001e8000c101904 */
[----:B------:R-:W2:Y:S04]  /*07b0*/  LDG.E R0, desc[UR4][R18.64+0x4] ;  /* 0x0000040412007981 */ /* 0x000ea8000c1e1900 */
[----:B------:R-:W2:Y:S02]  /*07c0*/  LDG.E R12, desc[UR4][R16.64+0x10] ;  /* 0x00001004100c7981 */ /* 0x000ea4000c1e1900 */
        /* <DEDUP_REMOVED lines=22> */
[----:B------:R-:W2:Y:S04]  /*0930*/  LDG.E R0, desc[UR4][R18.64+0x1c] ;  /* 0x00001c0412007981 */ /* 0x000ea8000c1e1900 */
[----:B0-----:R-:W2:Y:S01]  /*0940*/  LDG.E R13, desc[UR4][R16.64+0x70] ;  /* 0x00007004100d7981 */ /* 0x001ea2000c1e1900 */
[----:B------:R-:W-:Y:S01]  /*0950*/  IADD3 R3, PT, PT, R3, 0x8, RZ ;  /* 0x0000000803037810 */ /* 0x000fe20007ffe0ff */
[----:B--2---:R-:W-:-:S05]  /*0960*/  IMAD R13, R0, R13, R25 ;  /* 0x0000000d000d7224 */ /* 0x004fca00078e0219 */
[----:B------:R1:W-:Y:S02]  /*0970*/  STG.E desc[UR4][R8.64], R13 ;  /* 0x0000000d08007986 */ /* 0x0003e4000c101904 */
.L_x_2:
[----:B------:R-:W-:Y:S05]  /*0980*/  @!P1 EXIT ;  /* 0x000000000000994d */ /* 0x000fea0003800000 */
[----:B------:R-:W-:Y:S02]  /*0990*/  ISETP.GE.U32.AND P0, PT, R20, 0x4, PT ;  /* 0x000000041400780c */ /* 0x000fe40003f06070 */
[----:B------:R-:W-:-:S04]  /*09a0*/  LOP3.LUT R2, R2, 0x3, RZ, 0xc0, !PT ;  /* 0x0000000302027812 */ /* 0x000fc800078ec0ff */
[----:B------:R-:W-:-:S07]  /*09b0*/  ISETP.NE.AND P1, PT, R2, RZ, PT ;  /* 0x000000ff0200720c */ /* 0x000fce0003f25270 */
[----:B------:R-:W-:Y:S06]  /*09c0*/  @!P0 BRA `(.L_x_3) ;  /* 0x00000000004c8947 */ /* 0x000fec0003800000 */
[----:B------:R-:W-:-:S04]  /*09d0*/  IMAD.WIDE.U32 R14, R3, 0x4, R14 ;  /* 0x00000004030e7825 */ /* 0x000fc800078e000e */
[----:B------:R-:W-:Y:S01]  /*09e0*/  IMAD.WIDE.U32 R10, R3, 0x10, R10 ;  /* 0x00000010030a7825 */ /* 0x000fe200078e000a */
[----:B------:R-:W1:Y:S04]  /*09f0*/  LDG.E R0, desc[UR4][R14.64] ;  /* 0x000000040e007981 */ /* 0x000e68000c1e1900 */
[----:B------:R-:W1:Y:S02]  /*0a00*/  LDG.E R12, desc[UR4][R10.64] ;  /* 0x000000040a0c7981 */ /* 0x000e64000c1e1900 */
[----:B-1-3-5:R-:W-:-:S05]  /*0a10*/  IMAD R13, R0, R12, R13 ;  /* 0x0000000c000d7224 */ /* 0x02afca00078e020d */
[----:B------:R0:W-:Y:S04]  /*0a20*/  STG.E desc[UR4][R8.64], R13 ;  /* 0x0000000d08007986 */ /* 0x0001e8000c101904 */
[----:B------:R-:W2:Y:S04]  /*0a30*/  LDG.E R0, desc[UR4][R14.64+0x4] ;  /* 0x000004040e007981 */ /* 0x000ea8000c1e1900 */
[----:B------:R-:W2:Y:S02]  /*0a40*/  LDG.E R12, desc[UR4][R10.64+0x10] ;  /* 0x000010040a0c7981 */ /* 0x000ea4000c1e1900 */
[----:B--2---:R-:W-:-:S05]  /*0a50*/  IMAD R17, R0, R12, R13 ;  /* 0x0000000c00117224 */ /* 0x004fca00078e020d */
[----:B------:R2:W-:Y:S04]  /*0a60*/  STG.E desc[UR4][R8.64], R17 ;  /* 0x0000001108007986 */ /* 0x0005e8000c101904 */
[----:B------:R-:W3:Y:S04]  /*0a70*/  LDG.E R0, desc[UR4][R14.64+0x8] ;  /* 0x000008040e007981 */ /* 0x000ee8000c1e1900 */
[----:B------:R-:W3:Y:S02]  /*0a80*/  LDG.E R12, desc[UR4][R10.64+0x20] ;  /* 0x000020040a0c7981 */ /* 0x000ee4000c1e1900 */
[----:B---3--:R-:W-:-:S05]  /*0a90*/  IMAD R19, R0, R12, R17 ;  /* 0x0000000c00137224 */ /* 0x008fca00078e0211 */
[----:B------:R2:W-:Y:S04]  /*0aa0*/  STG.E desc[UR4][R8.64], R19 ;  /* 0x0000001308007986 */ /* 0x0005e8000c101904 */
[----:B------:R-:W0:Y:S04]  /*0ab0*/  LDG.E R0, desc[UR4][R14.64+0xc] ;  /* 0x00000c040e007981 */ /* 0x000e28000c1e1900 */
[----:B------:R-:W0:Y:S01]  /*0ac0*/  LDG.E R12, desc[UR4][R10.64+0x30] ;  /* 0x000030040a0c7981 */ /* 0x000e22000c1e1900 */
[----:B------:R-:W-:Y:S02]  /*0ad0*/  VIADD R3, R3, 0x4 ;  /* 0x0000000403037836 */ /* 0x000fe40000000000 */
[----:B0-----:R-:W-:-:S05]  /*0ae0*/  IMAD R13, R0, R12, R19 ;  /* 0x0000000c000d7224 */ /* 0x001fca00078e0213 */
[----:B------:R2:W-:Y:S02]  /*0af0*/  STG.E desc[UR4][R8.64], R13 ;  /* 0x0000000d08007986 */ /* 0x0005e4000c101904 */
.L_x_3:
[----:B------:R-:W-:Y:S05]  /*0b00*/  @!P1 EXIT ;  /* 0x000000000000994d */ /* 0x000fea0003800000 */
[----:B------:R-:W-:Y:S01]  /*0b10*/  IMAD.WIDE.U32 R6, R3, 0x10, R6 ;  /* 0x0000001003067825 */ /* 0x000fe200078e0006 */
[----:B------:R-:W-:-:S03]  /*0b20*/  IADD3 R0, PT, PT, -R2, RZ, RZ ;  /* 0x000000ff02007210 */ /* 0x000fc60007ffe1ff */
[----:B------:R-:W-:Y:S01]  /*0b30*/  IMAD.WIDE.U32 R4, R3, 0x4, R4 ;  /* 0x0000000403047825 */ /* 0x000fe200078e0004 */
[----:B------:R-:W-:Y:S02]  /*0b40*/  IADD3 R10, P0, PT, R6, UR10, RZ ;  /* 0x0000000a060a7c10 */ /* 0x000fe4000ff1e0ff */
[----:B------:R-:W-:Y:S02]  /*0b50*/  IADD3 R6, P1, PT, R4, UR8, RZ ;  /* 0x0000000804067c10 */ /* 0x000fe4000ff3e0ff */
[----:B------:R-:W-:Y:S02]  /*0b60*/  IADD3.X R11, PT, PT, R7, UR11, RZ, P0, !PT ;  /* 0x0000000b070b7c10 */ /* 0x000fe400087fe4ff */
[----:B------:R-:W-:-:S09]  /*0b70*/  IADD3.X R7, PT, PT, R5, UR9, RZ, P1, !PT ;  /* 0x0000000905077c10 */ /* 0x000fd20008ffe4ff */
.L_x_4:
[----:B------:R-:W-:Y:S01]  /*0b80*/  MOV R2, R6 ;  /* 0x0000000600027202 */ /* 0x000fe20000000f00 */
[----:B------:R-:W-:Y:S01]  /*0b90*/  IMAD.MOV.U32 R3, RZ, RZ, R7 ;  /* 0x000000ffff037224 */ /* 0x000fe200078e0007 */
[----:B------:R-:W-:Y:S02]  /*0ba0*/  MOV R4, R10 ;  /* 0x0000000a00047202 */ /* 0x000fe40000000f00 */
[----:B------:R-:W-:Y:S02]  /*0bb0*/  MOV R5, R11 ;  /* 0x0000000b00057202 */ /* 0x000fe40000000f00 */
[----:B------:R-:W1:Y:S04]  /*0bc0*/  LDG.E R2, desc[UR4][R2.64] ;  /* 0x0000000402027981 */ /* 0x000e68000c1e1900 */
[----:B------:R-:W1:Y:S01]  /*0bd0*/  LDG.E R4, desc[UR4][R4.64] ;  /* 0x0000000404047981 */ /* 0x000e62000c1e1900 */
[----:B------:R-:W-:Y:S01]  /*0be0*/  VIADD R0, R0, 0x1 ;  /* 0x0000000100007836 */ /* 0x000fe20000000000 */
[----:B------:R-:W-:-:S02]  /*0bf0*/  IADD3 R10, P1, PT, R10, 0x10, RZ ;  /* 0x000000100a0a7810 */ /* 0x000fc40007f3e0ff */
[----:B------:R-:W-:Y:S02]  /*0c00*/  IADD3 R6, P2, PT, R6, 0x4, RZ ;  /* 0x0000000406067810 */ /* 0x000fe40007f5e0ff */
[----:B------:R-:W-:Y:S02]  /*0c10*/  ISETP.NE.AND P0, PT, R0, RZ, PT ;  /* 0x000000ff0000720c */ /* 0x000fe40003f05270 */
[----:B------:R-:W-:Y:S02]  /*0c20*/  IADD3.X R11, PT, PT, RZ, R11, RZ, P1, !PT ;  /* 0x0000000bff0b7210 */ /* 0x000fe40000ffe4ff */
[----:B------:R-:W-:Y:S01]  /*0c30*/  IADD3.X R7, PT, PT, RZ, R7, RZ, P2, !PT ;  /* 0x00000007ff077210 */ /* 0x000fe200017fe4ff */
[----:B0123-5:R-:W-:-:S05]  /*0c40*/  IMAD R13, R2, R4, R13 ;  /* 0x00000004020d7224 */ /* 0x02ffca00078e020d */
[----:B------:R0:W-:Y:S03]  /*0c50*/  STG.E desc[UR4][R8.64], R13 ;  /* 0x0000000d08007986 */ /* 0x0001e6000c101904 */
[----:B------:R-:W-:Y:S05]  /*0c60*/  @P0 BRA `(.L_x_4) ;  /* 0xfffffffc00c40947 */ /* 0x000fea000383ffff */
[----:B------:R-:W-:Y:S05]  /*0c70*/  EXIT ;  /* 0x000000000000794d */ /* 0x000fea0003800000 */
.L_x_5:
[----:B------:R-:W-:-:S00]  /*0c80*/  BRA `(.L_x_5) ;  /* 0xfffffffc00fc7947 */ /* 0x000fc0000383ffff */
[----:B------:R-:W-:-:S00]  /*0c90*/  NOP ;  /* 0x0000000000007918 */ /* 0x000fc00000000000 */
        /* <DEDUP_REMOVED lines=14> */
.L_x_6:


//--------------------- .nv.shared.reserved.0     --------------------------
	.section	.nv.shared.reserved.0,"aw",@nobits
	.weak		__nv_reservedSMEM_offset_0_alias
	.size		__nv_reservedSMEM_offset_0_alias, 0, 64
	.other		__nv_reservedSMEM_offset_0_alias,@"STO_CUDA_RESERVED_SHARED STV_DEFAULT"
__nv_reservedSMEM_offset_0_alias:
	.zero		0
	.zero		64


//--------------------- .nv.constant0._Z9addKernelPA4_iS0_S0_ii --------------------------
	.section	.nv.constant0._Z9addKernelPA4_iS0_S0_ii,"a",@progbits
	.sectionflags	@""
	.align	4
.nv.constant0._Z9addKernelPA4_iS0_S0_ii:
	.zero		928


//--------------------- SYMBOLS --------------------------

	.type		.nv.reservedSmem.offset0,@object
	.size		.nv.reservedSmem.offset0,0x4
